







.version 7.0
.target sm_52
.address_size 64



.visible .entry _Z12syr2k_kernelPfS_S_(
.param .u64 _Z12syr2k_kernelPfS_S__param_0,
.param .u64 _Z12syr2k_kernelPfS_S__param_1,
.param .u64 _Z12syr2k_kernelPfS_S__param_2
)
{
.reg .pred %p<5>;
.reg .f32 %f<77>;
.reg .b32 %r<21>;
.reg .b64 %rd<21>;


ld.param.u64 %rd10, [_Z12syr2k_kernelPfS_S__param_0];
ld.param.u64 %rd11, [_Z12syr2k_kernelPfS_S__param_1];
ld.param.u64 %rd12, [_Z12syr2k_kernelPfS_S__param_2];
mov.u32 %r1, %ntid.x;
mov.u32 %r2, %ctaid.x;
mov.u32 %r3, %tid.x;
mad.lo.s32 %r4, %r1, %r2, %r3;
mov.u32 %r5, %ntid.y;
mov.u32 %r6, %ctaid.y;
mov.u32 %r7, %tid.y;
mad.lo.s32 %r8, %r5, %r6, %r7;
setp.lt.s32	%p1, %r8, 2048;
setp.lt.s32	%p2, %r4, 2048;
and.pred %p3, %p1, %p2;
@!%p3 bra BB0_3;
bra.uni BB0_1;

BB0_1:
cvta.to.global.u64 %rd13, %rd12;
shl.b32 %r12, %r8, 11;
add.s32 %r13, %r12, %r4;
mul.wide.s32 %rd14, %r13, 4;
add.s64 %rd1, %rd13, %rd14;
ld.global.f32 %f4, [%rd1];
mul.f32 %f76, %f4, 0f458E1000;
st.global.f32 [%rd1], %f76;
mul.lo.s32 %r14, %r1, %r2;
shl.b32 %r15, %r14, 11;
mul.lo.s32 %r16, %r5, %r6;
shl.b32 %r17, %r16, 11;
mad.lo.s32 %r18, %r7, 2048, %r17;
mul.wide.s32 %rd2, %r18, 4;
mad.lo.s32 %r19, %r3, 2048, %r15;
mul.wide.s32 %rd3, %r19, 4;
cvta.to.global.u64 %rd20, %rd10;
cvta.to.global.u64 %rd19, %rd11;
mov.u32 %r20, -2048;

BB0_2:
add.s64 %rd15, %rd20, %rd2;
ld.global.f32 %f5, [%rd15];
mul.f32 %f6, %f5, 0f46424C00;
add.s64 %rd16, %rd19, %rd3;
ld.global.f32 %f7, [%rd16];
add.s64 %rd17, %rd19, %rd2;
ld.global.f32 %f8, [%rd17];
mul.f32 %f9, %f8, 0f46424C00;
add.s64 %rd18, %rd20, %rd3;
ld.global.f32 %f10, [%rd18];
mul.f32 %f11, %f9, %f10;
fma.rn.f32 %f12, %f6, %f7, %f11;
add.f32 %f13, %f76, %f12;
st.global.f32 [%rd1], %f13;
ld.global.f32 %f14, [%rd15+4];
mul.f32 %f15, %f14, 0f46424C00;
ld.global.f32 %f16, [%rd16+4];
ld.global.f32 %f17, [%rd17+4];
mul.f32 %f18, %f17, 0f46424C00;
ld.global.f32 %f19, [%rd18+4];
mul.f32 %f20, %f18, %f19;
fma.rn.f32 %f21, %f15, %f16, %f20;
add.f32 %f22, %f13, %f21;
st.global.f32 [%rd1], %f22;
ld.global.f32 %f23, [%rd15+8];
mul.f32 %f24, %f23, 0f46424C00;
ld.global.f32 %f25, [%rd16+8];
ld.global.f32 %f26, [%rd17+8];
mul.f32 %f27, %f26, 0f46424C00;
ld.global.f32 %f28, [%rd18+8];
mul.f32 %f29, %f27, %f28;
fma.rn.f32 %f30, %f24, %f25, %f29;
add.f32 %f31, %f22, %f30;
st.global.f32 [%rd1], %f31;
ld.global.f32 %f32, [%rd15+12];
mul.f32 %f33, %f32, 0f46424C00;
ld.global.f32 %f34, [%rd16+12];
ld.global.f32 %f35, [%rd17+12];
mul.f32 %f36, %f35, 0f46424C00;
ld.global.f32 %f37, [%rd18+12];
mul.f32 %f38, %f36, %f37;
fma.rn.f32 %f39, %f33, %f34, %f38;
add.f32 %f40, %f31, %f39;
st.global.f32 [%rd1], %f40;
ld.global.f32 %f41, [%rd15+16];
mul.f32 %f42, %f41, 0f46424C00;
ld.global.f32 %f43, [%rd16+16];
ld.global.f32 %f44, [%rd17+16];
mul.f32 %f45, %f44, 0f46424C00;
ld.global.f32 %f46, [%rd18+16];
mul.f32 %f47, %f45, %f46;
fma.rn.f32 %f48, %f42, %f43, %f47;
add.f32 %f49, %f40, %f48;
st.global.f32 [%rd1], %f49;
ld.global.f32 %f50, [%rd15+20];
mul.f32 %f51, %f50, 0f46424C00;
ld.global.f32 %f52, [%rd16+20];
ld.global.f32 %f53, [%rd17+20];
mul.f32 %f54, %f53, 0f46424C00;
ld.global.f32 %f55, [%rd18+20];
mul.f32 %f56, %f54, %f55;
fma.rn.f32 %f57, %f51, %f52, %f56;
add.f32 %f58, %f49, %f57;
st.global.f32 [%rd1], %f58;
ld.global.f32 %f59, [%rd15+24];
mul.f32 %f60, %f59, 0f46424C00;
ld.global.f32 %f61, [%rd16+24];
ld.global.f32 %f62, [%rd17+24];
mul.f32 %f63, %f62, 0f46424C00;
ld.global.f32 %f64, [%rd18+24];
mul.f32 %f65, %f63, %f64;
fma.rn.f32 %f66, %f60, %f61, %f65;
add.f32 %f67, %f58, %f66;
st.global.f32 [%rd1], %f67;
ld.global.f32 %f68, [%rd15+28];
mul.f32 %f69, %f68, 0f46424C00;
ld.global.f32 %f70, [%rd16+28];
ld.global.f32 %f71, [%rd17+28];
mul.f32 %f72, %f71, 0f46424C00;
ld.global.f32 %f73, [%rd18+28];
mul.f32 %f74, %f72, %f73;
fma.rn.f32 %f75, %f69, %f70, %f74;
add.f32 %f76, %f67, %f75;
st.global.f32 [%rd1], %f76;
add.s64 %rd20, %rd20, 32;
add.s64 %rd19, %rd19, 32;
add.s32 %r20, %r20, 8;
setp.ne.s32	%p4, %r20, 0;
@%p4 bra BB0_2;

BB0_3:
ret;
}




// ===== COMPILED SASS (sm_100) =====

	.target	sm_100

	.elftype	@"ET_EXEC"


//--------------------- .note.nv.tkinfo           --------------------------
	.section	.note.nv.tkinfo,"",@"SHT_NOTE"
	.sectionflags	@"SHF_NOTE_NV_TKINFO"
	.tkinfo
        /*0018*/ 	.word	0x00000002
        /*0030*/ 	.string	""
        /*0030*/ 	.string	"ptxas"
        /*0030*/ 	.string	"Cuda compilation tools, release 13.0, V13.0.88"
        /*0030*/ 	.string	"Build cuda_13.0.r13.0/compiler.36424714_0"
        /*0030*/ 	.string	"-arch sm_100 "



//--------------------- .note.nv.cuinfo           --------------------------
	.section	.note.nv.cuinfo,"",@"SHT_NOTE"
	.sectionflags	@"SHF_NOTE_NV_CUINFO"
        /*0018*/ 	.short	0x0002
        /*001a*/ 	.short	0x0034
        /*001c*/ 	.short	0x0082
	.zero		2


//--------------------- .nv.info                  --------------------------
	.section	.nv.info,"",@"SHT_CUDA_INFO"
	.align	4


	//----- nvinfo : EIATTR_REGCOUNT
	.align		4
        /*0000*/ 	.byte	0x04, 0x2f
        /*0002*/ 	.short	(.L_1 - .L_0)
	.align		4
.L_0:
        /*0004*/ 	.word	index@(_Z12syr2k_kernelPfS_S_)
        /*0008*/ 	.word	0x0000001c


	//----- nvinfo : EIATTR_FRAME_SIZE
	.align		4
.L_1:
        /*000c*/ 	.byte	0x04, 0x11
        /*000e*/ 	.short	(.L_3 - .L_2)
	.align		4
.L_2:
        /*0010*/ 	.word	index@(_Z12syr2k_kernelPfS_S_)
        /*0014*/ 	.word	0x00000000


	//----- nvinfo : EIATTR_MIN_STACK_SIZE
	.align		4
.L_3:
        /*0018*/ 	.byte	0x04, 0x12
        /*001a*/ 	.short	(.L_5 - .L_4)
	.align		4
.L_4:
        /*001c*/ 	.word	index@(_Z12syr2k_kernelPfS_S_)
        /*0020*/ 	.word	0x00000000
.L_5:


//--------------------- .nv.compat                --------------------------
	.section	.nv.compat,"",@"SHT_CUDA_COMPAT_INFO"
	.align	4
        /*0000*/ 	.byte	0x02, 0x09, 0x00, 0x00, 0x02, 0x02, 0x01, 0x00, 0x02, 0x05, 0x05, 0x00, 0x03, 0x07, 0x01, 0x01
        /*0010*/ 	.byte	0x02, 0x03, 0x00, 0x00, 0x02, 0x06, 0x01, 0x00, 0x04, 0x0b, 0x08, 0x00, 0x09, 0x00, 0x00, 0x00
        /*0020*/ 	.byte	0x00, 0x00, 0x00, 0x00


//--------------------- .nv.info._Z12syr2k_kernelPfS_S_ --------------------------
	.section	.nv.info._Z12syr2k_kernelPfS_S_,"",@"SHT_CUDA_INFO"
	.sectionflags	@""
	.align	4


	//----- nvinfo : EIATTR_CUDA_API_VERSION
	.align		4
        /*0000*/ 	.byte	0x04, 0x37
        /*0002*/ 	.short	(.L_7 - .L_6)
.L_6:
        /*0004*/ 	.word	0x00000082


	//----- nvinfo : EIATTR_KPARAM_INFO
	.align		4
.L_7:
        /*0008*/ 	.byte	0x04, 0x17
        /*000a*/ 	.short	(.L_9 - .L_8)
.L_8:
        /*000c*/ 	.word	0x00000000
        /*0010*/ 	.short	0x0002
        /*0012*/ 	.short	0x0010
        /*0014*/ 	.byte	0x00, 0xf0, 0x21, 0x00


	//----- nvinfo : EIATTR_KPARAM_INFO
	.align		4
.L_9:
        /*0018*/ 	.byte	0x04, 0x17
        /*001a*/ 	.short	(.L_11 - .L_10)
.L_10:
        /*001c*/ 	.word	0x00000000
        /*0020*/ 	.short	0x0001
        /*0022*/ 	.short	0x0008
        /*0024*/ 	.byte	0x00, 0xf0, 0x21, 0x00


	//----- nvinfo : EIATTR_KPARAM_INFO
	.align		4
.L_11:
        /*0028*/ 	.byte	0x04, 0x17
        /*002a*/ 	.short	(.L_13 - .L_12)
.L_12:
        /*002c*/ 	.word	0x00000000
        /*0030*/ 	.short	0x0000
        /*0032*/ 	.short	0x0000
        /*0034*/ 	.byte	0x00, 0xf0, 0x21, 0x00


	//----- nvinfo : EIATTR_SPARSE_MMA_MASK
	.align		4
.L_13:
        /*0038*/ 	.byte	0x03, 0x50
        /*003a*/ 	.short	0x0000


	//----- nvinfo : EIATTR_MAXREG_COUNT
	.align		4
        /*003c*/ 	.byte	0x03, 0x1b
        /*003e*/ 	.short	0x00ff


	//----- nvinfo : EIATTR_MERCURY_ISA_VERSION
	.align		4
        /*0040*/ 	.byte	0x03, 0x5f
        /*0042*/ 	.short	0x0101


	//----- nvinfo : EIATTR_VRC_CTA_INIT_COUNT
	.align		4
        /*0044*/ 	.byte	0x02, 0x4a
	.zero		1
	.zero		1


	//----- nvinfo : EIATTR_EXIT_INSTR_OFFSETS
	.align		4
        /*0048*/ 	.byte	0x04, 0x1c
        /*004a*/ 	.short	(.L_15 - .L_14)


	//   ....[0]....
.L_14:
        /*004c*/ 	.word	0x000000b0


	//   ....[1]....
        /*0050*/ 	.word	0x000007a0


	//----- nvinfo : EIATTR_CBANK_PARAM_SIZE
	.align		4
.L_15:
        /*0054*/ 	.byte	0x03, 0x19
        /*0056*/ 	.short	0x0018


	//----- nvinfo : EIATTR_PARAM_CBANK
	.align		4
        /*0058*/ 	.byte	0x04, 0x0a
        /*005a*/ 	.short	(.L_17 - .L_16)
	.align		4
.L_16:
        /*005c*/ 	.word	index@(.nv.constant0._Z12syr2k_kernelPfS_S_)
        /*0060*/ 	.short	0x0380
        /*0062*/ 	.short	0x0018


	//----- nvinfo : EIATTR_SW_WAR
	.align		4
.L_17:
        /*0064*/ 	.byte	0x04, 0x36
        /*0066*/ 	.short	(.L_19 - .L_18)
.L_18:
        /*0068*/ 	.word	0x00000008
.L_19:


//--------------------- .nv.callgraph             --------------------------
	.section	.nv.callgraph,"",@"SHT_CUDA_CALLGRAPH"
	.align	4
	.sectionentsize	8
	.align		4
        /*0000*/ 	.word	0x00000000
	.align		4
        /*0004*/ 	.word	0xffffffff
	.align		4
        /*0008*/ 	.word	0x00000000
	.align		4
        /*000c*/ 	.word	0xfffffffe
	.align		4
        /*0010*/ 	.word	0x00000000
	.align		4
        /*0014*/ 	.word	0xfffffffd
	.align		4
        /*0018*/ 	.word	0x00000000
	.align		4
        /*001c*/ 	.word	0xfffffffc


//--------------------- .text._Z12syr2k_kernelPfS_S_ --------------------------
	.section	.text._Z12syr2k_kernelPfS_S_,"ax",@progbits
	.align	128
        .global         _Z12syr2k_kernelPfS_S_
        .type           _Z12syr2k_kernelPfS_S_,@function
        .size           _Z12syr2k_kernelPfS_S_,(.L_x_2 - _Z12syr2k_kernelPfS_S_)
        .other          _Z12syr2k_kernelPfS_S_,@"STO_CUDA_ENTRY STV_DEFAULT"
_Z12syr2k_kernelPfS_S_:
.text._Z12syr2k_kernelPfS_S_:
[----:B------:R-:W-:Y:S01]  /*0000*/  LDC R1, c[0x0][0x37c] ;  /* 0x0000df00ff017b82 */ /* 0x000fe20000000800 */
[----:B------:R-:W0:Y:S01]  /*0010*/  S2R R4, SR_CTAID.X ;  /* 0x0000000000047919 */ /* 0x000e220000002500 */
[----:B------:R-:W0:Y:S01]  /*0020*/  LDCU UR4, c[0x0][0x360] ;  /* 0x00006c00ff0477ac */ /* 0x000e220008000800 */
[----:B------:R-:W0:Y:S01]  /*0030*/  S2R R7, SR_TID.X ;  /* 0x0000000000077919 */ /* 0x000e220000002100 */
[----:B------:R-:W1:Y:S01]  /*0040*/  LDCU UR5, c[0x0][0x364] ;  /* 0x00006c80ff0577ac */ /* 0x000e620008000800 */
[----:B------:R-:W1:Y:S01]  /*0050*/  S2R R6, SR_CTAID.Y ;  /* 0x0000000000067919 */ /* 0x000e620000002600 */
[----:B------:R-:W1:Y:S01]  /*0060*/  S2R R9, SR_TID.Y ;  /* 0x0000000000097919 */ /* 0x000e620000002200 */
[----:B0-----:R-:W-:-:S05]  /*0070*/  IMAD R0, R4, UR4, R7 ;  /* 0x0000000404007c24 */ /* 0x001fca000f8e0207 */
[----:B------:R-:W-:Y:S01]  /*0080*/  ISETP.GE.AND P0, PT, R0, 0x800, PT ;  /* 0x000008000000780c */ /* 0x000fe20003f06270 */
[----:B-1----:R-:W-:-:S05]  /*0090*/  IMAD R5, R6, UR5, R9 ;  /* 0x0000000506057c24 */ /* 0x002fca000f8e0209 */
[----:B------:R-:W-:-:S13]  /*00a0*/  ISETP.LT.AND P0, PT, R5, 0x800, !P0 ;  /* 0x000008000500780c */ /* 0x000fda0004701270 */
[----:B------:R-:W-:Y:S05]  /*00b0*/  @!P0 EXIT ;  /* 0x000000000000894d */ /* 0x000fea0003800000 */
[----:B------:R-:W0:Y:S01]  /*00c0*/  LDC.64 R2, c[0x0][0x390] ;  /* 0x0000e400ff027b82 */ /* 0x000e220000000a00 */
[----:B------:R-:W1:Y:S01]  /*00d0*/  LDCU.64 UR6, c[0x0][0x358] ;  /* 0x00006b00ff0677ac */ /* 0x000e620008000a00 */
[----:B------:R-:W-:-:S05]  /*00e0*/  LEA R5, R5, R0, 0xb ;  /* 0x0000000005057211 */ /* 0x000fca00078e58ff */
[----:B0-----:R-:W-:-:S05]  /*00f0*/  IMAD.WIDE R2, R5, 0x4, R2 ;  /* 0x0000000405027825 */ /* 0x001fca00078e0202 */
[----:B-1----:R-:W2:Y:S01]  /*0100*/  LDG.E R21, desc[UR6][R2.64] ;  /* 0x0000000602157981 */ /* 0x002ea2000c1e1900 */
[----:B------:R-:W0:Y:S01]  /*0110*/  LDC R11, c[0x0][0x384] ;  /* 0x0000e100ff0b7b82 */ /* 0x000e220000000800 */
[----:B------:R-:W1:Y:S01]  /*0120*/  LDCU UR8, c[0x0][0x380] ;  /* 0x00007000ff0877ac */ /* 0x000e620008000800 */
[----:B------:R-:W-:Y:S02]  /*0130*/  IMAD R19, R6, UR5, R9 ;  /* 0x0000000506137c24 */ /* 0x000fe4000f8e0209 */
[----:B------:R-:W-:Y:S01]  /*0140*/  IMAD R17, R4, UR4, R7 ;  /* 0x0000000404117c24 */ /* 0x000fe2000f8e0207 */
[----:B------:R-:W3:Y:S02]  /*0150*/  LDCU UR9, c[0x0][0x388] ;  /* 0x00007100ff0977ac */ /* 0x000ee40008000800 */
[----:B------:R-:W-:Y:S01]  /*0160*/  SHF.L.U32 R19, R19, 0xb, RZ ;  /* 0x0000000b13137819 */ /* 0x000fe200000006ff */
[----:B------:R-:W4:Y:S01]  /*0170*/  LDC R5, c[0x0][0x38c] ;  /* 0x0000e300ff057b82 */ /* 0x000f220000000800 */
[----:B------:R-:W-:Y:S01]  /*0180*/  SHF.L.U32 R17, R17, 0xb, RZ ;  /* 0x0000000b11117819 */ /* 0x000fe200000006ff */
[----:B------:R-:W-:Y:S01]  /*0190*/  UMOV UR4, 0xfffff800 ;  /* 0xfffff80000047882 */ /* 0x000fe20000000000 */
[----:B-1----:R-:W-:-:S02]  /*01a0*/  MOV R6, UR8 ;  /* 0x0000000800067c02 */ /* 0x002fc40008000f00 */
[----:B---3--:R-:W-:Y:S01]  /*01b0*/  MOV R4, UR9 ;  /* 0x0000000900047c02 */ /* 0x008fe20008000f00 */
[----:B--2---:R-:W-:-:S05]  /*01c0*/  FMUL R21, R21, 4546 ;  /* 0x458e100015157820 */ /* 0x004fca0000400000 */
[----:B0---4-:R1:W-:Y:S02]  /*01d0*/  STG.E desc[UR6][R2.64], R21 ;  /* 0x0000001502007986 */ /* 0x0113e4000c101906 */
.L_x_0:
[----:B------:R-:W-:Y:S01]  /*01e0*/  MOV R7, R11 ;  /* 0x0000000b00077202 */ /* 0x000fe20000000f00 */
[----:B------:R-:W-:-:S04]  /*01f0*/  IMAD.WIDE R8, R19, 0x4, R4 ;  /* 0x0000000413087825 */ /* 0x000fc800078e0204 */
[--C-:B------:R-:W-:Y:S01]  /*0200*/  IMAD.WIDE R12, R19, 0x4, R6.reuse ;  /* 0x00000004130c7825 */ /* 0x100fe200078e0206 */
[----:B------:R-:W2:Y:S03]  /*0210*/  LDG.E R16, desc[UR6][R8.64] ;  /* 0x0000000608107981 */ /* 0x000ea6000c1e1900 */
[C---:B------:R-:W-:Y:S01]  /*0220*/  IMAD.WIDE R14, R17.reuse, 0x4, R6 ;  /* 0x00000004110e7825 */ /* 0x040fe200078e0206 */
[----:B------:R-:W3:Y:S03]  /*0230*/  LDG.E R0, desc[UR6][R12.64] ;  /* 0x000000060c007981 */ /* 0x000ee6000c1e1900 */
[----:B------:R-:W-:Y:S01]  /*0240*/  IMAD.WIDE R10, R17, 0x4, R4 ;  /* 0x00000004110a7825 */ /* 0x000fe200078e0204 */
[----:B0-----:R-:W4:Y:S04]  /*0250*/  LDG.E R25, desc[UR6][R14.64] ;  /* 0x000000060e197981 */ /* 0x001f28000c1e1900 */
[----:B------:R-:W5:Y:S01]  /*0260*/  LDG.E R23, desc[UR6][R10.64] ;  /* 0x000000060a177981 */ /* 0x000f62000c1e1900 */
[----:B--2---:R-:W-:Y:S01]  /*0270*/  FMUL R16, R16, 12435 ;  /* 0x46424c0010107820 */ /* 0x004fe20000400000 */
[----:B---3--:R-:W-:-:S03]  /*0280*/  FMUL R0, R0, 12435 ;  /* 0x46424c0000007820 */ /* 0x008fc60000400000 */
[----:B----4-:R-:W-:-:S04]  /*0290*/  FMUL R25, R16, R25 ;  /* 0x0000001910197220 */ /* 0x010fc80000400000 */
[----:B-----5:R-:W-:-:S04]  /*02a0*/  FFMA R0, R0, R23, R25 ;  /* 0x0000001700007223 */ /* 0x020fc80000000019 */
[----:B-1----:R-:W-:-:S05]  /*02b0*/  FADD R21, R0, R21 ;  /* 0x0000001500157221 */ /* 0x002fca0000000000 */
[----:B------:R0:W-:Y:S04]  /*02c0*/  STG.E desc[UR6][R2.64], R21 ;  /* 0x0000001502007986 */ /* 0x0001e8000c101906 */
[----:B------:R-:W2:Y:S04]  /*02d0*/  LDG.E R16, desc[UR6][R8.64+0x4] ;  /* 0x0000040608107981 */ /* 0x000ea8000c1e1900 */
[----:B------:R-:W3:Y:S04]  /*02e0*/  LDG.E R0, desc[UR6][R12.64+0x4] ;  /* 0x000004060c007981 */ /* 0x000ee8000c1e1900 */
[----:B------:R-:W4:Y:S04]  /*02f0*/  LDG.E R25, desc[UR6][R14.64+0x4] ;  /* 0x000004060e197981 */ /* 0x000f28000c1e1900 */
[----:B------:R-:W5:Y:S01]  /*0300*/  LDG.E R23, desc[UR6][R10.64+0x4] ;  /* 0x000004060a177981 */ /* 0x000f62000c1e1900 */
[----:B--2---:R-:W-:Y:S01]  /*0310*/  FMUL R16, R16, 12435 ;  /* 0x46424c0010107820 */ /* 0x004fe20000400000 */
[----:B---3--:R-:W-:-:S03]  /*0320*/  FMUL R0, R0, 12435 ;  /* 0x46424c0000007820 */ /* 0x008fc60000400000 */
[----:B----4-:R-:W-:-:S04]  /*0330*/  FMUL R25, R16, R25 ;  /* 0x0000001910197220 */ /* 0x010fc80000400000 */
[----:B-----5:R-:W-:-:S04]  /*0340*/  FFMA R0, R0, R23, R25 ;  /* 0x0000001700007223 */ /* 0x020fc80000000019 */
[----:B------:R-:W-:-:S05]  /*0350*/  FADD R23, R21, R0 ;  /* 0x0000000015177221 */ /* 0x000fca0000000000 */
[----:B------:R1:W-:Y:S04]  /*0360*/  STG.E desc[UR6][R2.64], R23 ;  /* 0x0000001702007986 */ /* 0x0003e8000c101906 */
[----:B------:R-:W2:Y:S04]  /*0370*/  LDG.E R16, desc[UR6][R8.64+0x8] ;  /* 0x0000080608107981 */ /* 0x000ea8000c1e1900 */
[----:B------:R-:W3:Y:S04]  /*0380*/  LDG.E R0, desc[UR6][R12.64+0x8] ;  /* 0x000008060c007981 */ /* 0x000ee8000c1e1900 */
[----:B------:R-:W4:Y:S04]  /*0390*/  LDG.E R25, desc[UR6][R14.64+0x8] ;  /* 0x000008060e197981 */ /* 0x000f28000c1e1900 */
[----:B0-----:R-:W5:Y:S01]  /*03a0*/  LDG.E R21, desc[UR6][R10.64+0x8] ;  /* 0x000008060a157981 */ /* 0x001f62000c1e1900 */
        /* <DEDUP_REMOVED lines=9> */
[----:B-1----:R-:W5:Y:S01]  /*0440*/  LDG.E R23, desc[UR6][R10.64+0xc] ;  /* 0x00000c060a177981 */ /* 0x002f62000c1e1900 */
        /* <DEDUP_REMOVED lines=38> */
[----:B-1----:R-:W4:Y:S04]  /*06b0*/  LDG.E R23, desc[UR6][R14.64+0x1c] ;  /* 0x00001c060e177981 */ /* 0x002f28000c1e1900 */
[----:B------:R1:W5:Y:S01]  /*06c0*/  LDG.E R21, desc[UR6][R10.64+0x1c] ;  /* 0x00001c060a157981 */ /* 0x000362000c1e1900 */
[----:B------:R-:W-:-:S04]  /*06d0*/  UIADD3 UR4, UPT, UPT, UR4, 0x8, URZ ;  /* 0x0000000804047890 */ /* 0x000fc8000fffe0ff */
[----:B------:R-:W-:Y:S01]  /*06e0*/  UISETP.NE.AND UP0, UPT, UR4, URZ, UPT ;  /* 0x000000ff0400728c */ /* 0x000fe2000bf05270 */
[----:B------:R-:W-:Y:S02]  /*06f0*/  IADD3 R6, P0, PT, R6, 0x20, RZ ;  /* 0x0000002006067810 */ /* 0x000fe40007f1e0ff */
[----:B------:R-:W-:Y:S02]  /*0700*/  IADD3 R4, P1, PT, R4, 0x20, RZ ;  /* 0x0000002004047810 */ /* 0x000fe40007f3e0ff */
[----:B-1----:R-:W-:Y:S02]  /*0710*/  IADD3.X R11, PT, PT, RZ, R7, RZ, P0, !PT ;  /* 0x00000007ff0b7210 */ /* 0x002fe400007fe4ff */
[----:B------:R-:W-:Y:S01]  /*0720*/  IADD3.X R5, PT, PT, RZ, R5, RZ, P1, !PT ;  /* 0x00000005ff057210 */ /* 0x000fe20000ffe4ff */
[----:B--2---:R-:W-:Y:S01]  /*0730*/  FMUL R16, R16, 12435 ;  /* 0x46424c0010107820 */ /* 0x004fe20000400000 */
[----:B---3--:R-:W-:-:S03]  /*0740*/  FMUL R0, R0, 12435 ;  /* 0x46424c0000007820 */ /* 0x008fc60000400000 */
[----:B----4-:R-:W-:-:S04]  /*0750*/  FMUL R23, R16, R23 ;  /* 0x0000001710177220 */ /* 0x010fc80000400000 */
[----:B-----5:R-:W-:-:S04]  /*0760*/  FFMA R0, R0, R21, R23 ;  /* 0x0000001500007223 */ /* 0x020fc80000000017 */
[----:B------:R-:W-:-:S05]  /*0770*/  FADD R21, R25, R0 ;  /* 0x0000000019157221 */ /* 0x000fca0000000000 */
[----:B------:R0:W-:Y:S01]  /*0780*/  STG.E desc[UR6][R2.64], R21 ;  /* 0x0000001502007986 */ /* 0x0001e2000c101906 */
[----:B------:R-:W-:Y:S05]  /*0790*/  BRA.U UP0, `(.L_x_0) ;  /* 0xfffffff900907547 */ /* 0x000fea000b83ffff */
[----:B------:R-:W-:Y:S05]  /*07a0*/  EXIT ;  /* 0x000000000000794d */ /* 0x000fea0003800000 */
.L_x_1:
[----:B------:R-:W-:-:S00]  /*07b0*/  BRA `(.L_x_1) ;  /* 0xfffffffc00fc7947 */ /* 0x000fc0000383ffff */
[----:B------:R-:W-:-:S00]  /*07c0*/  NOP ;  /* 0x0000000000007918 */ /* 0x000fc00000000000 */
        /* <DEDUP_REMOVED lines=11> */
.L_x_2:


//--------------------- .nv.shared.reserved.0     --------------------------
	.section	.nv.shared.reserved.0,"aw",@nobits
	.weak		__nv_reservedSMEM_offset_0_alias
	.size		__nv_reservedSMEM_offset_0_alias, 0, 64
	.other		__nv_reservedSMEM_offset_0_alias,@"STO_CUDA_RESERVED_SHARED STV_DEFAULT"
__nv_reservedSMEM_offset_0_alias:
	.zero		0
	.zero		64


//--------------------- .nv.constant0._Z12syr2k_kernelPfS_S_ --------------------------
	.section	.nv.constant0._Z12syr2k_kernelPfS_S_,"a",@progbits
	.sectionflags	@""
	.align	4
.nv.constant0._Z12syr2k_kernelPfS_S_:
	.zero		920


//--------------------- SYMBOLS --------------------------

	.type		.nv.reservedSmem.offset0,@object
	.size		.nv.reservedSmem.offset0,0x4
